//
// Generated by NVIDIA NVVM Compiler
//
// Compiler Build ID: CL-36424714
// Cuda compilation tools, release 13.0, V13.0.88
// Based on NVVM 20.0.0
//

.version 9.0
.target sm_100
.address_size 64

	// .globl	_Z13compareKernelPKiS0_Pim

.visible .entry _Z13compareKernelPKiS0_Pim(
	.param .u64 .ptr .align 1 _Z13compareKernelPKiS0_Pim_param_0,
	.param .u64 .ptr .align 1 _Z13compareKernelPKiS0_Pim_param_1,
	.param .u64 .ptr .align 1 _Z13compareKernelPKiS0_Pim_param_2,
	.param .u64 _Z13compareKernelPKiS0_Pim_param_3
)
{
	.reg .pred 	%p<3>;
	.reg .b32 	%r<8>;
	.reg .b64 	%rd<13>;

	ld.param.u64 	%rd2, [_Z13compareKernelPKiS0_Pim_param_0];
	ld.param.u64 	%rd3, [_Z13compareKernelPKiS0_Pim_param_1];
	ld.param.u64 	%rd4, [_Z13compareKernelPKiS0_Pim_param_2];
	ld.param.u64 	%rd5, [_Z13compareKernelPKiS0_Pim_param_3];
	mov.u32 	%r1, %ctaid.x;
	mov.u32 	%r2, %ntid.x;
	mov.u32 	%r3, %tid.x;
	mad.lo.s32 	%r4, %r1, %r2, %r3;
	cvt.u64.u32 	%rd1, %r4;
	setp.le.u64 	%p1, %rd5, %rd1;
	@%p1 bra 	$L__BB0_2;
	cvta.to.global.u64 	%rd6, %rd2;
	cvta.to.global.u64 	%rd7, %rd3;
	cvta.to.global.u64 	%rd8, %rd4;
	shl.b64 	%rd9, %rd1, 2;
	add.s64 	%rd10, %rd6, %rd9;
	ld.global.u32 	%r5, [%rd10];
	add.s64 	%rd11, %rd7, %rd9;
	ld.global.u32 	%r6, [%rd11];
	setp.eq.s32 	%p2, %r5, %r6;
	selp.u32 	%r7, 1, 0, %p2;
	add.s64 	%rd12, %rd8, %rd9;
	st.global.u32 	[%rd12], %r7;
$L__BB0_2:
	ret;

}


// ===== COMPILED SASS (sm_100) =====

	.target	sm_100

	.elftype	@"ET_EXEC"


//--------------------- .note.nv.tkinfo           --------------------------
	.section	.note.nv.tkinfo,"",@"SHT_NOTE"
	.sectionflags	@"SHF_NOTE_NV_TKINFO"
	.tkinfo
        /*0018*/ 	.word	0x00000002
        /*0030*/ 	.string	""
        /*0030*/ 	.string	"ptxas"
        /*0030*/ 	.string	"Cuda compilation tools, release 13.0, V13.0.88"
        /*0030*/ 	.string	"Build cuda_13.0.r13.0/compiler.36424714_0"
        /*0030*/ 	.string	"-arch sm_100 -m 64 "



//--------------------- .note.nv.cuinfo           --------------------------
	.section	.note.nv.cuinfo,"",@"SHT_NOTE"
	.sectionflags	@"SHF_NOTE_NV_CUINFO"
        /*0018*/ 	.short	0x0002
        /*001a*/ 	.short	0x0064
        /*001c*/ 	.short	0x0082
	.zero		2


//--------------------- .nv.info                  --------------------------
	.section	.nv.info,"",@"SHT_CUDA_INFO"
	.align	4


	//----- nvinfo : EIATTR_REGCOUNT
	.align		4
        /*0000*/ 	.byte	0x04, 0x2f
        /*0002*/ 	.short	(.L_1 - .L_0)
	.align		4
.L_0:
        /*0004*/ 	.word	index@(_Z13compareKernelPKiS0_Pim)
        /*0008*/ 	.word	0x0000000c


	//----- nvinfo : EIATTR_FRAME_SIZE
	.align		4
.L_1:
        /*000c*/ 	.byte	0x04, 0x11
        /*000e*/ 	.short	(.L_3 - .L_2)
	.align		4
.L_2:
        /*0010*/ 	.word	index@(_Z13compareKernelPKiS0_Pim)
        /*0014*/ 	.word	0x00000000


	//----- nvinfo : EIATTR_MIN_STACK_SIZE
	.align		4
.L_3:
        /*0018*/ 	.byte	0x04, 0x12
        /*001a*/ 	.short	(.L_5 - .L_4)
	.align		4
.L_4:
        /*001c*/ 	.word	index@(_Z13compareKernelPKiS0_Pim)
        /*0020*/ 	.word	0x00000000
.L_5:


//--------------------- .nv.compat                --------------------------
	.section	.nv.compat,"",@"SHT_CUDA_COMPAT_INFO"
	.align	4
        /*0000*/ 	.byte	0x02, 0x09, 0x00, 0x00, 0x02, 0x02, 0x01, 0x00, 0x02, 0x05, 0x05, 0x00, 0x03, 0x07, 0x01, 0x01
        /*0010*/ 	.byte	0x02, 0x03, 0x00, 0x00, 0x02, 0x06, 0x01, 0x00, 0x04, 0x0b, 0x08, 0x00, 0x09, 0x00, 0x00, 0x00
        /*0020*/ 	.byte	0x00, 0x00, 0x00, 0x00


//--------------------- .nv.info._Z13compareKernelPKiS0_Pim --------------------------
	.section	.nv.info._Z13compareKernelPKiS0_Pim,"",@"SHT_CUDA_INFO"
	.sectionflags	@""
	.align	4


	//----- nvinfo : EIATTR_CUDA_API_VERSION
	.align		4
        /*0000*/ 	.byte	0x04, 0x37
        /*0002*/ 	.short	(.L_7 - .L_6)
.L_6:
        /*0004*/ 	.word	0x00000082


	//----- nvinfo : EIATTR_KPARAM_INFO
	.align		4
.L_7:
        /*0008*/ 	.byte	0x04, 0x17
        /*000a*/ 	.short	(.L_9 - .L_8)
.L_8:
        /*000c*/ 	.word	0x00000000
        /*0010*/ 	.short	0x0003
        /*0012*/ 	.short	0x0018
        /*0014*/ 	.byte	0x00, 0xf0, 0x21, 0x00


	//----- nvinfo : EIATTR_KPARAM_INFO
	.align		4
.L_9:
        /*0018*/ 	.byte	0x04, 0x17
        /*001a*/ 	.short	(.L_11 - .L_10)
.L_10:
        /*001c*/ 	.word	0x00000000
        /*0020*/ 	.short	0x0002
        /*0022*/ 	.short	0x0010
        /*0024*/ 	.byte	0x00, 0xf5, 0x21, 0x00


	//----- nvinfo : EIATTR_KPARAM_INFO
	.align		4
.L_11:
        /*0028*/ 	.byte	0x04, 0x17
        /*002a*/ 	.short	(.L_13 - .L_12)
.L_12:
        /*002c*/ 	.word	0x00000000
        /*0030*/ 	.short	0x0001
        /*0032*/ 	.short	0x0008
        /*0034*/ 	.byte	0x00, 0xf5, 0x21, 0x00


	//----- nvinfo : EIATTR_KPARAM_INFO
	.align		4
.L_13:
        /*0038*/ 	.byte	0x04, 0x17
        /*003a*/ 	.short	(.L_15 - .L_14)
.L_14:
        /*003c*/ 	.word	0x00000000
        /*0040*/ 	.short	0x0000
        /*0042*/ 	.short	0x0000
        /*0044*/ 	.byte	0x00, 0xf5, 0x21, 0x00


	//----- nvinfo : EIATTR_SPARSE_MMA_MASK
	.align		4
.L_15:
        /*0048*/ 	.byte	0x03, 0x50
        /*004a*/ 	.short	0x0000


	//----- nvinfo : EIATTR_MAXREG_COUNT
	.align		4
        /*004c*/ 	.byte	0x03, 0x1b
        /*004e*/ 	.short	0x00ff


	//----- nvinfo : EIATTR_MERCURY_ISA_VERSION
	.align		4
        /*0050*/ 	.byte	0x03, 0x5f
        /*0052*/ 	.short	0x0101


	//----- nvinfo : EIATTR_VRC_CTA_INIT_COUNT
	.align		4
        /*0054*/ 	.byte	0x02, 0x4a
	.zero		1
	.zero		1


	//----- nvinfo : EIATTR_EXIT_INSTR_OFFSETS
	.align		4
        /*0058*/ 	.byte	0x04, 0x1c
        /*005a*/ 	.short	(.L_17 - .L_16)


	//   ....[0]....
.L_16:
        /*005c*/ 	.word	0x00000080


	//   ....[1]....
        /*0060*/ 	.word	0x00000190


	//----- nvinfo : EIATTR_CBANK_PARAM_SIZE
	.align		4
.L_17:
        /*0064*/ 	.byte	0x03, 0x19
        /*0066*/ 	.short	0x0020


	//----- nvinfo : EIATTR_PARAM_CBANK
	.align		4
        /*0068*/ 	.byte	0x04, 0x0a
        /*006a*/ 	.short	(.L_19 - .L_18)
	.align		4
.L_18:
        /*006c*/ 	.word	index@(.nv.constant0._Z13compareKernelPKiS0_Pim)
        /*0070*/ 	.short	0x0380
        /*0072*/ 	.short	0x0020


	//----- nvinfo : EIATTR_SW_WAR
	.align		4
.L_19:
        /*0074*/ 	.byte	0x04, 0x36
        /*0076*/ 	.short	(.L_21 - .L_20)
.L_20:
        /*0078*/ 	.word	0x00000008
.L_21:


//--------------------- .nv.callgraph             --------------------------
	.section	.nv.callgraph,"",@"SHT_CUDA_CALLGRAPH"
	.align	4
	.sectionentsize	8
	.align		4
        /*0000*/ 	.word	0x00000000
	.align		4
        /*0004*/ 	.word	0xffffffff
	.align		4
        /*0008*/ 	.word	0x00000000
	.align		4
        /*000c*/ 	.word	0xfffffffe
	.align		4
        /*0010*/ 	.word	0x00000000
	.align		4
        /*0014*/ 	.word	0xfffffffd
	.align		4
        /*0018*/ 	.word	0x00000000
	.align		4
        /*001c*/ 	.word	0xfffffffc


//--------------------- .text._Z13compareKernelPKiS0_Pim --------------------------
	.section	.text._Z13compareKernelPKiS0_Pim,"ax",@progbits
	.align	128
        .global         _Z13compareKernelPKiS0_Pim
        .type           _Z13compareKernelPKiS0_Pim,@function
        .size           _Z13compareKernelPKiS0_Pim,(.L_x_1 - _Z13compareKernelPKiS0_Pim)
        .other          _Z13compareKernelPKiS0_Pim,@"STO_CUDA_ENTRY STV_DEFAULT"
_Z13compareKernelPKiS0_Pim:
.text._Z13compareKernelPKiS0_Pim:
[----:B------:R-:W-:Y:S01]  /*0000*/  LDC R1, c[0x0][0x37c] ;  /* 0x0000df00ff017b82 */ /* 0x000fe20000000800 */
[----:B------:R-:W0:Y:S07]  /*0010*/  S2R R3, SR_TID.X ;  /* 0x0000000000037919 */ /* 0x000e2e0000002100 */
[----:B------:R-:W0:Y:S01]  /*0020*/  S2UR UR4, SR_CTAID.X ;  /* 0x00000000000479c3 */ /* 0x000e220000002500 */
[----:B------:R-:W1:Y:S07]  /*0030*/  LDCU.64 UR6, c[0x0][0x398] ;  /* 0x00007300ff0677ac */ /* 0x000e6e0008000a00 */
[----:B------:R-:W0:Y:S02]  /*0040*/  LDC R0, c[0x0][0x360] ;  /* 0x0000d800ff007b82 */ /* 0x000e240000000800 */
[----:B0-----:R-:W-:-:S05]  /*0050*/  IMAD R0, R0, UR4, R3 ;  /* 0x0000000400007c24 */ /* 0x001fca000f8e0203 */
[----:B-1----:R-:W-:-:S04]  /*0060*/  ISETP.GE.U32.AND P0, PT, R0, UR6, PT ;  /* 0x0000000600007c0c */ /* 0x002fc8000bf06070 */
[----:B------:R-:W-:-:S13]  /*0070*/  ISETP.GE.U32.AND.EX P0, PT, RZ, UR7, PT, P0 ;  /* 0x00000007ff007c0c */ /* 0x000fda000bf06100 */
[----:B------:R-:W-:Y:S05]  /*0080*/  @P0 EXIT ;  /* 0x000000000000094d */ /* 0x000fea0003800000 */
[----:B------:R-:W0:Y:S01]  /*0090*/  LDCU.128 UR8, c[0x0][0x380] ;  /* 0x00007000ff0877ac */ /* 0x000e220008000c00 */
[----:B------:R-:W-:Y:S01]  /*00a0*/  IMAD.SHL.U32 R6, R0, 0x4, RZ ;  /* 0x0000000400067824 */ /* 0x000fe200078e00ff */
[----:B------:R-:W-:Y:S01]  /*00b0*/  SHF.R.U32.HI R0, RZ, 0x1e, R0 ;  /* 0x0000001eff007819 */ /* 0x000fe20000011600 */
[----:B------:R-:W1:Y:S01]  /*00c0*/  LDCU.64 UR4, c[0x0][0x358] ;  /* 0x00006b00ff0477ac */ /* 0x000e620008000a00 */
[----:B------:R-:W2:Y:S02]  /*00d0*/  LDCU.64 UR6, c[0x0][0x390] ;  /* 0x00007200ff0677ac */ /* 0x000ea40008000a00 */
[C---:B0-----:R-:W-:Y:S02]  /*00e0*/  IADD3 R4, P1, PT, R6.reuse, UR10, RZ ;  /* 0x0000000a06047c10 */ /* 0x041fe4000ff3e0ff */
[----:B------:R-:W-:Y:S02]  /*00f0*/  IADD3 R2, P0, PT, R6, UR8, RZ ;  /* 0x0000000806027c10 */ /* 0x000fe4000ff1e0ff */
[----:B------:R-:W-:-:S02]  /*0100*/  IADD3.X R5, PT, PT, R0, UR11, RZ, P1, !PT ;  /* 0x0000000b00057c10 */ /* 0x000fc40008ffe4ff */
[----:B------:R-:W-:-:S04]  /*0110*/  IADD3.X R3, PT, PT, R0, UR9, RZ, P0, !PT ;  /* 0x0000000900037c10 */ /* 0x000fc800087fe4ff */
[----:B-1----:R-:W3:Y:S04]  /*0120*/  LDG.E R5, desc[UR4][R4.64] ;  /* 0x0000000404057981 */ /* 0x002ee8000c1e1900 */
[----:B------:R-:W3:Y:S01]  /*0130*/  LDG.E R2, desc[UR4][R2.64] ;  /* 0x0000000402027981 */ /* 0x000ee2000c1e1900 */
[----:B--2---:R-:W-:-:S04]  /*0140*/  IADD3 R6, P1, PT, R6, UR6, RZ ;  /* 0x0000000606067c10 */ /* 0x004fc8000ff3e0ff */
[----:B------:R-:W-:Y:S02]  /*0150*/  IADD3.X R7, PT, PT, R0, UR7, RZ, P1, !PT ;  /* 0x0000000700077c10 */ /* 0x000fe40008ffe4ff */
[----:B---3--:R-:W-:-:S04]  /*0160*/  ISETP.NE.AND P0, PT, R2, R5, PT ;  /* 0x000000050200720c */ /* 0x008fc80003f05270 */
[----:B------:R-:W-:-:S05]  /*0170*/  SEL R9, RZ, 0x1, P0 ;  /* 0x00000001ff097807 */ /* 0x000fca0000000000 */
[----:B------:R-:W-:Y:S01]  /*0180*/  STG.E desc[UR4][R6.64], R9 ;  /* 0x0000000906007986 */ /* 0x000fe2000c101904 */
[----:B------:R-:W-:Y:S05]  /*0190*/  EXIT ;  /* 0x000000000000794d */ /* 0x000fea0003800000 */
.L_x_0:
[----:B------:R-:W-:-:S00]  /*01a0*/  BRA `(.L_x_0) ;  /* 0xfffffffc00fc7947 */ /* 0x000fc0000383ffff */
[----:B------:R-:W-:-:S00]  /*01b0*/  NOP ;  /* 0x0000000000007918 */ /* 0x000fc00000000000 */
        /* <DEDUP_REMOVED lines=12> */
.L_x_1:


//--------------------- .nv.shared.reserved.0     --------------------------
	.section	.nv.shared.reserved.0,"aw",@nobits
	.weak		__nv_reservedSMEM_offset_0_alias
	.size		__nv_reservedSMEM_offset_0_alias, 0, 64
	.other		__nv_reservedSMEM_offset_0_alias,@"STO_CUDA_RESERVED_SHARED STV_DEFAULT"
__nv_reservedSMEM_offset_0_alias:
	.zero		0
	.zero		64


//--------------------- .nv.constant0._Z13compareKernelPKiS0_Pim --------------------------
	.section	.nv.constant0._Z13compareKernelPKiS0_Pim,"a",@progbits
	.sectionflags	@""
	.align	4
.nv.constant0._Z13compareKernelPKiS0_Pim:
	.zero		928


//--------------------- SYMBOLS --------------------------

	.type		.nv.reservedSmem.offset0,@object
	.size		.nv.reservedSmem.offset0,0x4
